//
// Generated by NVIDIA NVVM Compiler
//
// Compiler Build ID: CL-36424714
// Cuda compilation tools, release 13.0, V13.0.88
// Based on NVVM 20.0.0
//

.version 9.0
.target sm_100
.address_size 64

	// .globl	backwardReluKernel

.visible .entry backwardReluKernel(
	.param .u32 backwardReluKernel_param_0,
	.param .u64 .ptr .align 1 backwardReluKernel_param_1,
	.param .u64 .ptr .align 1 backwardReluKernel_param_2,
	.param .u64 .ptr .align 1 backwardReluKernel_param_3
)
{
	.reg .pred 	%p<3>;
	.reg .b32 	%r<6>;
	.reg .b64 	%rd<11>;
	.reg .b64 	%fd<4>;

	ld.param.u32 	%r2, [backwardReluKernel_param_0];
	ld.param.u64 	%rd1, [backwardReluKernel_param_1];
	ld.param.u64 	%rd2, [backwardReluKernel_param_2];
	ld.param.u64 	%rd3, [backwardReluKernel_param_3];
	mov.u32 	%r3, %ntid.x;
	mov.u32 	%r4, %ctaid.x;
	mov.u32 	%r5, %tid.x;
	mad.lo.s32 	%r1, %r3, %r4, %r5;
	setp.ge.s32 	%p1, %r1, %r2;
	@%p1 bra 	$L__BB0_2;
	cvta.to.global.u64 	%rd4, %rd1;
	cvta.to.global.u64 	%rd5, %rd2;
	cvta.to.global.u64 	%rd6, %rd3;
	mul.wide.s32 	%rd7, %r1, 8;
	add.s64 	%rd8, %rd4, %rd7;
	ld.global.f64 	%fd1, [%rd8];
	add.s64 	%rd9, %rd5, %rd7;
	ld.global.f64 	%fd2, [%rd9];
	setp.gt.f64 	%p2, %fd1, 0d0000000000000000;
	selp.f64 	%fd3, %fd2, 0d0000000000000000, %p2;
	add.s64 	%rd10, %rd6, %rd7;
	st.global.f64 	[%rd10], %fd3;
$L__BB0_2:
	ret;

}


// ===== COMPILED SASS (sm_100) =====

	.target	sm_100

	.elftype	@"ET_EXEC"


//--------------------- .note.nv.tkinfo           --------------------------
	.section	.note.nv.tkinfo,"",@"SHT_NOTE"
	.sectionflags	@"SHF_NOTE_NV_TKINFO"
	.tkinfo
        /*0018*/ 	.word	0x00000002
        /*0030*/ 	.string	""
        /*0030*/ 	.string	"ptxas"
        /*0030*/ 	.string	"Cuda compilation tools, release 13.0, V13.0.88"
        /*0030*/ 	.string	"Build cuda_13.0.r13.0/compiler.36424714_0"
        /*0030*/ 	.string	"-arch sm_100 -m 64 "



//--------------------- .note.nv.cuinfo           --------------------------
	.section	.note.nv.cuinfo,"",@"SHT_NOTE"
	.sectionflags	@"SHF_NOTE_NV_CUINFO"
        /*0018*/ 	.short	0x0002
        /*001a*/ 	.short	0x0064
        /*001c*/ 	.short	0x0082
	.zero		2


//--------------------- .nv.info                  --------------------------
	.section	.nv.info,"",@"SHT_CUDA_INFO"
	.align	4


	//----- nvinfo : EIATTR_REGCOUNT
	.align		4
        /*0000*/ 	.byte	0x04, 0x2f
        /*0002*/ 	.short	(.L_1 - .L_0)
	.align		4
.L_0:
        /*0004*/ 	.word	index@(backwardReluKernel)
        /*0008*/ 	.word	0x0000000e


	//----- nvinfo : EIATTR_FRAME_SIZE
	.align		4
.L_1:
        /*000c*/ 	.byte	0x04, 0x11
        /*000e*/ 	.short	(.L_3 - .L_2)
	.align		4
.L_2:
        /*0010*/ 	.word	index@(backwardReluKernel)
        /*0014*/ 	.word	0x00000000


	//----- nvinfo : EIATTR_MIN_STACK_SIZE
	.align		4
.L_3:
        /*0018*/ 	.byte	0x04, 0x12
        /*001a*/ 	.short	(.L_5 - .L_4)
	.align		4
.L_4:
        /*001c*/ 	.word	index@(backwardReluKernel)
        /*0020*/ 	.word	0x00000000
.L_5:


//--------------------- .nv.compat                --------------------------
	.section	.nv.compat,"",@"SHT_CUDA_COMPAT_INFO"
	.align	4
        /*0000*/ 	.byte	0x02, 0x09, 0x00, 0x00, 0x02, 0x02, 0x01, 0x00, 0x02, 0x05, 0x05, 0x00, 0x03, 0x07, 0x01, 0x01
        /*0010*/ 	.byte	0x02, 0x03, 0x00, 0x00, 0x02, 0x06, 0x01, 0x00, 0x04, 0x0b, 0x08, 0x00, 0x01, 0x00, 0x00, 0x00
        /*0020*/ 	.byte	0x00, 0x00, 0x00, 0x00


//--------------------- .nv.info.backwardReluKernel --------------------------
	.section	.nv.info.backwardReluKernel,"",@"SHT_CUDA_INFO"
	.sectionflags	@""
	.align	4


	//----- nvinfo : EIATTR_CUDA_API_VERSION
	.align		4
        /*0000*/ 	.byte	0x04, 0x37
        /*0002*/ 	.short	(.L_7 - .L_6)
.L_6:
        /*0004*/ 	.word	0x00000082


	//----- nvinfo : EIATTR_KPARAM_INFO
	.align		4
.L_7:
        /*0008*/ 	.byte	0x04, 0x17
        /*000a*/ 	.short	(.L_9 - .L_8)
.L_8:
        /*000c*/ 	.word	0x00000000
        /*0010*/ 	.short	0x0003
        /*0012*/ 	.short	0x0018
        /*0014*/ 	.byte	0x00, 0xf5, 0x21, 0x00


	//----- nvinfo : EIATTR_KPARAM_INFO
	.align		4
.L_9:
        /*0018*/ 	.byte	0x04, 0x17
        /*001a*/ 	.short	(.L_11 - .L_10)
.L_10:
        /*001c*/ 	.word	0x00000000
        /*0020*/ 	.short	0x0002
        /*0022*/ 	.short	0x0010
        /*0024*/ 	.byte	0x00, 0xf5, 0x21, 0x00


	//----- nvinfo : EIATTR_KPARAM_INFO
	.align		4
.L_11:
        /*0028*/ 	.byte	0x04, 0x17
        /*002a*/ 	.short	(.L_13 - .L_12)
.L_12:
        /*002c*/ 	.word	0x00000000
        /*0030*/ 	.short	0x0001
        /*0032*/ 	.short	0x0008
        /*0034*/ 	.byte	0x00, 0xf5, 0x21, 0x00


	//----- nvinfo : EIATTR_KPARAM_INFO
	.align		4
.L_13:
        /*0038*/ 	.byte	0x04, 0x17
        /*003a*/ 	.short	(.L_15 - .L_14)
.L_14:
        /*003c*/ 	.word	0x00000000
        /*0040*/ 	.short	0x0000
        /*0042*/ 	.short	0x0000
        /*0044*/ 	.byte	0x00, 0xf0, 0x11, 0x00


	//----- nvinfo : EIATTR_SPARSE_MMA_MASK
	.align		4
.L_15:
        /*0048*/ 	.byte	0x03, 0x50
        /*004a*/ 	.short	0x0000


	//----- nvinfo : EIATTR_MAXREG_COUNT
	.align		4
        /*004c*/ 	.byte	0x03, 0x1b
        /*004e*/ 	.short	0x00ff


	//----- nvinfo : EIATTR_MERCURY_ISA_VERSION
	.align		4
        /*0050*/ 	.byte	0x03, 0x5f
        /*0052*/ 	.short	0x0101


	//----- nvinfo : EIATTR_VRC_CTA_INIT_COUNT
	.align		4
        /*0054*/ 	.byte	0x02, 0x4a
	.zero		1
	.zero		1


	//----- nvinfo : EIATTR_EXIT_INSTR_OFFSETS
	.align		4
        /*0058*/ 	.byte	0x04, 0x1c
        /*005a*/ 	.short	(.L_17 - .L_16)


	//   ....[0]....
.L_16:
        /*005c*/ 	.word	0x00000070


	//   ....[1]....
        /*0060*/ 	.word	0x00000150


	//----- nvinfo : EIATTR_CBANK_PARAM_SIZE
	.align		4
.L_17:
        /*0064*/ 	.byte	0x03, 0x19
        /*0066*/ 	.short	0x0020


	//----- nvinfo : EIATTR_PARAM_CBANK
	.align		4
        /*0068*/ 	.byte	0x04, 0x0a
        /*006a*/ 	.short	(.L_19 - .L_18)
	.align		4
.L_18:
        /*006c*/ 	.word	index@(.nv.constant0.backwardReluKernel)
        /*0070*/ 	.short	0x0380
        /*0072*/ 	.short	0x0020


	//----- nvinfo : EIATTR_SW_WAR
	.align		4
.L_19:
        /*0074*/ 	.byte	0x04, 0x36
        /*0076*/ 	.short	(.L_21 - .L_20)
.L_20:
        /*0078*/ 	.word	0x00000008
.L_21:


//--------------------- .nv.callgraph             --------------------------
	.section	.nv.callgraph,"",@"SHT_CUDA_CALLGRAPH"
	.align	4
	.sectionentsize	8
	.align		4
        /*0000*/ 	.word	0x00000000
	.align		4
        /*0004*/ 	.word	0xffffffff
	.align		4
        /*0008*/ 	.word	0x00000000
	.align		4
        /*000c*/ 	.word	0xfffffffe
	.align		4
        /*0010*/ 	.word	0x00000000
	.align		4
        /*0014*/ 	.word	0xfffffffd
	.align		4
        /*0018*/ 	.word	0x00000000
	.align		4
        /*001c*/ 	.word	0xfffffffc


//--------------------- .text.backwardReluKernel  --------------------------
	.section	.text.backwardReluKernel,"ax",@progbits
	.align	128
        .global         backwardReluKernel
        .type           backwardReluKernel,@function
        .size           backwardReluKernel,(.L_x_1 - backwardReluKernel)
        .other          backwardReluKernel,@"STO_CUDA_ENTRY STV_DEFAULT"
backwardReluKernel:
.text.backwardReluKernel:
[----:B------:R-:W-:Y:S01]  /*0000*/  LDC R1, c[0x0][0x37c] ;  /* 0x0000df00ff017b82 */ /* 0x000fe20000000800 */
[----:B------:R-:W0:Y:S01]  /*0010*/  S2R R11, SR_CTAID.X ;  /* 0x00000000000b7919 */ /* 0x000e220000002500 */
[----:B------:R-:W0:Y:S01]  /*0020*/  LDCU UR4, c[0x0][0x360] ;  /* 0x00006c00ff0477ac */ /* 0x000e220008000800 */
[----:B------:R-:W0:Y:S01]  /*0030*/  S2R R0, SR_TID.X ;  /* 0x0000000000007919 */ /* 0x000e220000002100 */
[----:B------:R-:W1:Y:S01]  /*0040*/  LDCU UR5, c[0x0][0x380] ;  /* 0x00007000ff0577ac */ /* 0x000e620008000800 */
[----:B0-----:R-:W-:-:S05]  /*0050*/  IMAD R11, R11, UR4, R0 ;  /* 0x000000040b0b7c24 */ /* 0x001fca000f8e0200 */
[----:B-1----:R-:W-:-:S13]  /*0060*/  ISETP.GE.AND P0, PT, R11, UR5, PT ;  /* 0x000000050b007c0c */ /* 0x002fda000bf06270 */
[----:B------:R-:W-:Y:S05]  /*0070*/  @P0 EXIT ;  /* 0x000000000000094d */ /* 0x000fea0003800000 */
[----:B------:R-:W0:Y:S01]  /*0080*/  LDC.64 R2, c[0x0][0x388] ;  /* 0x0000e200ff027b82 */ /* 0x000e220000000a00 */
[----:B------:R-:W1:Y:S07]  /*0090*/  LDCU.64 UR4, c[0x0][0x358] ;  /* 0x00006b00ff0477ac */ /* 0x000e6e0008000a00 */
[----:B------:R-:W2:Y:S08]  /*00a0*/  LDC.64 R4, c[0x0][0x390] ;  /* 0x0000e400ff047b82 */ /* 0x000eb00000000a00 */
[----:B------:R-:W3:Y:S01]  /*00b0*/  LDC.64 R6, c[0x0][0x398] ;  /* 0x0000e600ff067b82 */ /* 0x000ee20000000a00 */
[----:B0-----:R-:W-:-:S06]  /*00c0*/  IMAD.WIDE R2, R11, 0x8, R2 ;  /* 0x000000080b027825 */ /* 0x001fcc00078e0202 */
[----:B-1----:R-:W4:Y:S01]  /*00d0*/  LDG.E.64 R2, desc[UR4][R2.64] ;  /* 0x0000000402027981 */ /* 0x002f22000c1e1b00 */
[----:B--2---:R-:W-:-:S06]  /*00e0*/  IMAD.WIDE R4, R11, 0x8, R4 ;  /* 0x000000080b047825 */ /* 0x004fcc00078e0204 */
[----:B------:R-:W2:Y:S01]  /*00f0*/  LDG.E.64 R4, desc[UR4][R4.64] ;  /* 0x0000000404047981 */ /* 0x000ea2000c1e1b00 */
[----:B---3--:R-:W-:Y:S01]  /*0100*/  IMAD.WIDE R6, R11, 0x8, R6 ;  /* 0x000000080b067825 */ /* 0x008fe200078e0206 */
[----:B----4-:R-:W-:-:S06]  /*0110*/  DSETP.GT.AND P0, PT, R2, RZ, PT ;  /* 0x000000ff0200722a */ /* 0x010fcc0003f04000 */
[----:B--2---:R-:W-:Y:S02]  /*0120*/  FSEL R8, R4, RZ, P0 ;  /* 0x000000ff04087208 */ /* 0x004fe40000000000 */
[----:B------:R-:W-:-:S05]  /*0130*/  FSEL R9, R5, RZ, P0 ;  /* 0x000000ff05097208 */ /* 0x000fca0000000000 */
[----:B------:R-:W-:Y:S01]  /*0140*/  STG.E.64 desc[UR4][R6.64], R8 ;  /* 0x0000000806007986 */ /* 0x000fe2000c101b04 */
[----:B------:R-:W-:Y:S05]  /*0150*/  EXIT ;  /* 0x000000000000794d */ /* 0x000fea0003800000 */
.L_x_0:
[----:B------:R-:W-:-:S00]  /*0160*/  BRA `(.L_x_0) ;  /* 0xfffffffc00fc7947 */ /* 0x000fc0000383ffff */
[----:B------:R-:W-:-:S00]  /*0170*/  NOP ;  /* 0x0000000000007918 */ /* 0x000fc00000000000 */
        /* <DEDUP_REMOVED lines=8> */
.L_x_1:


//--------------------- .nv.shared.reserved.0     --------------------------
	.section	.nv.shared.reserved.0,"aw",@nobits
	.weak		__nv_reservedSMEM_offset_0_alias
	.size		__nv_reservedSMEM_offset_0_alias, 0, 64
	.other		__nv_reservedSMEM_offset_0_alias,@"STO_CUDA_RESERVED_SHARED STV_DEFAULT"
__nv_reservedSMEM_offset_0_alias:
	.zero		0
	.zero		64


//--------------------- .nv.constant0.backwardReluKernel --------------------------
	.section	.nv.constant0.backwardReluKernel,"a",@progbits
	.sectionflags	@""
	.align	4
.nv.constant0.backwardReluKernel:
	.zero		928


//--------------------- SYMBOLS --------------------------

	.type		.nv.reservedSmem.offset0,@object
	.size		.nv.reservedSmem.offset0,0x4
